//
// Generated by NVIDIA NVVM Compiler
//
// Compiler Build ID: CL-36424714
// Cuda compilation tools, release 13.0, V13.0.88
// Based on NVVM 20.0.0
//

.version 9.0
.target sm_100
.address_size 64

	// .globl	_Z3addPKiS0_Pi

.visible .entry _Z3addPKiS0_Pi(
	.param .u64 .ptr .align 1 _Z3addPKiS0_Pi_param_0,
	.param .u64 .ptr .align 1 _Z3addPKiS0_Pi_param_1,
	.param .u64 .ptr .align 1 _Z3addPKiS0_Pi_param_2
)
{
	.reg .pred 	%p<2>;
	.reg .b32 	%r<8>;
	.reg .b64 	%rd<11>;

	ld.param.u64 	%rd1, [_Z3addPKiS0_Pi_param_0];
	ld.param.u64 	%rd2, [_Z3addPKiS0_Pi_param_1];
	ld.param.u64 	%rd3, [_Z3addPKiS0_Pi_param_2];
	mov.u32 	%r2, %tid.x;
	mov.u32 	%r3, %ctaid.x;
	mov.u32 	%r4, %ntid.x;
	mad.lo.s32 	%r1, %r3, %r4, %r2;
	setp.gt.s32 	%p1, %r1, 33791;
	@%p1 bra 	$L__BB0_2;
	cvta.to.global.u64 	%rd4, %rd1;
	cvta.to.global.u64 	%rd5, %rd2;
	cvta.to.global.u64 	%rd6, %rd3;
	mul.wide.s32 	%rd7, %r1, 4;
	add.s64 	%rd8, %rd4, %rd7;
	ld.global.u32 	%r5, [%rd8];
	add.s64 	%rd9, %rd5, %rd7;
	ld.global.u32 	%r6, [%rd9];
	add.s32 	%r7, %r6, %r5;
	add.s64 	%rd10, %rd6, %rd7;
	st.global.u32 	[%rd10], %r7;
$L__BB0_2:
	ret;

}


// ===== COMPILED SASS (sm_100) =====

	.target	sm_100

	.elftype	@"ET_EXEC"


//--------------------- .note.nv.tkinfo           --------------------------
	.section	.note.nv.tkinfo,"",@"SHT_NOTE"
	.sectionflags	@"SHF_NOTE_NV_TKINFO"
	.tkinfo
        /*0018*/ 	.word	0x00000002
        /*0030*/ 	.string	""
        /*0030*/ 	.string	"ptxas"
        /*0030*/ 	.string	"Cuda compilation tools, release 13.0, V13.0.88"
        /*0030*/ 	.string	"Build cuda_13.0.r13.0/compiler.36424714_0"
        /*0030*/ 	.string	"-arch sm_100 -m 64 "



//--------------------- .note.nv.cuinfo           --------------------------
	.section	.note.nv.cuinfo,"",@"SHT_NOTE"
	.sectionflags	@"SHF_NOTE_NV_CUINFO"
        /*0018*/ 	.short	0x0002
        /*001a*/ 	.short	0x0064
        /*001c*/ 	.short	0x0082
	.zero		2


//--------------------- .nv.info                  --------------------------
	.section	.nv.info,"",@"SHT_CUDA_INFO"
	.align	4


	//----- nvinfo : EIATTR_REGCOUNT
	.align		4
        /*0000*/ 	.byte	0x04, 0x2f
        /*0002*/ 	.short	(.L_1 - .L_0)
	.align		4
.L_0:
        /*0004*/ 	.word	index@(_Z3addPKiS0_Pi)
        /*0008*/ 	.word	0x0000000c


	//----- nvinfo : EIATTR_FRAME_SIZE
	.align		4
.L_1:
        /*000c*/ 	.byte	0x04, 0x11
        /*000e*/ 	.short	(.L_3 - .L_2)
	.align		4
.L_2:
        /*0010*/ 	.word	index@(_Z3addPKiS0_Pi)
        /*0014*/ 	.word	0x00000000


	//----- nvinfo : EIATTR_MIN_STACK_SIZE
	.align		4
.L_3:
        /*0018*/ 	.byte	0x04, 0x12
        /*001a*/ 	.short	(.L_5 - .L_4)
	.align		4
.L_4:
        /*001c*/ 	.word	index@(_Z3addPKiS0_Pi)
        /*0020*/ 	.word	0x00000000
.L_5:


//--------------------- .nv.compat                --------------------------
	.section	.nv.compat,"",@"SHT_CUDA_COMPAT_INFO"
	.align	4
        /*0000*/ 	.byte	0x02, 0x09, 0x00, 0x00, 0x02, 0x02, 0x01, 0x00, 0x02, 0x05, 0x05, 0x00, 0x03, 0x07, 0x01, 0x01
        /*0010*/ 	.byte	0x02, 0x03, 0x00, 0x00, 0x02, 0x06, 0x01, 0x00, 0x04, 0x0b, 0x08, 0x00, 0x09, 0x00, 0x00, 0x00
        /*0020*/ 	.byte	0x00, 0x00, 0x00, 0x00


//--------------------- .nv.info._Z3addPKiS0_Pi   --------------------------
	.section	.nv.info._Z3addPKiS0_Pi,"",@"SHT_CUDA_INFO"
	.sectionflags	@""
	.align	4


	//----- nvinfo : EIATTR_CUDA_API_VERSION
	.align		4
        /*0000*/ 	.byte	0x04, 0x37
        /*0002*/ 	.short	(.L_7 - .L_6)
.L_6:
        /*0004*/ 	.word	0x00000082


	//----- nvinfo : EIATTR_KPARAM_INFO
	.align		4
.L_7:
        /*0008*/ 	.byte	0x04, 0x17
        /*000a*/ 	.short	(.L_9 - .L_8)
.L_8:
        /*000c*/ 	.word	0x00000000
        /*0010*/ 	.short	0x0002
        /*0012*/ 	.short	0x0010
        /*0014*/ 	.byte	0x00, 0xf5, 0x21, 0x00


	//----- nvinfo : EIATTR_KPARAM_INFO
	.align		4
.L_9:
        /*0018*/ 	.byte	0x04, 0x17
        /*001a*/ 	.short	(.L_11 - .L_10)
.L_10:
        /*001c*/ 	.word	0x00000000
        /*0020*/ 	.short	0x0001
        /*0022*/ 	.short	0x0008
        /*0024*/ 	.byte	0x00, 0xf5, 0x21, 0x00


	//----- nvinfo : EIATTR_KPARAM_INFO
	.align		4
.L_11:
        /*0028*/ 	.byte	0x04, 0x17
        /*002a*/ 	.short	(.L_13 - .L_12)
.L_12:
        /*002c*/ 	.word	0x00000000
        /*0030*/ 	.short	0x0000
        /*0032*/ 	.short	0x0000
        /*0034*/ 	.byte	0x00, 0xf5, 0x21, 0x00


	//----- nvinfo : EIATTR_SPARSE_MMA_MASK
	.align		4
.L_13:
        /*0038*/ 	.byte	0x03, 0x50
        /*003a*/ 	.short	0x0000


	//----- nvinfo : EIATTR_MAXREG_COUNT
	.align		4
        /*003c*/ 	.byte	0x03, 0x1b
        /*003e*/ 	.short	0x00ff


	//----- nvinfo : EIATTR_MERCURY_ISA_VERSION
	.align		4
        /*0040*/ 	.byte	0x03, 0x5f
        /*0042*/ 	.short	0x0101


	//----- nvinfo : EIATTR_VRC_CTA_INIT_COUNT
	.align		4
        /*0044*/ 	.byte	0x02, 0x4a
	.zero		1
	.zero		1


	//----- nvinfo : EIATTR_EXIT_INSTR_OFFSETS
	.align		4
        /*0048*/ 	.byte	0x04, 0x1c
        /*004a*/ 	.short	(.L_15 - .L_14)


	//   ....[0]....
.L_14:
        /*004c*/ 	.word	0x00000060


	//   ....[1]....
        /*0050*/ 	.word	0x00000120


	//----- nvinfo : EIATTR_CBANK_PARAM_SIZE
	.align		4
.L_15:
        /*0054*/ 	.byte	0x03, 0x19
        /*0056*/ 	.short	0x0018


	//----- nvinfo : EIATTR_PARAM_CBANK
	.align		4
        /*0058*/ 	.byte	0x04, 0x0a
        /*005a*/ 	.short	(.L_17 - .L_16)
	.align		4
.L_16:
        /*005c*/ 	.word	index@(.nv.constant0._Z3addPKiS0_Pi)
        /*0060*/ 	.short	0x0380
        /*0062*/ 	.short	0x0018


	//----- nvinfo : EIATTR_SW_WAR
	.align		4
.L_17:
        /*0064*/ 	.byte	0x04, 0x36
        /*0066*/ 	.short	(.L_19 - .L_18)
.L_18:
        /*0068*/ 	.word	0x00000008
.L_19:


//--------------------- .nv.callgraph             --------------------------
	.section	.nv.callgraph,"",@"SHT_CUDA_CALLGRAPH"
	.align	4
	.sectionentsize	8
	.align		4
        /*0000*/ 	.word	0x00000000
	.align		4
        /*0004*/ 	.word	0xffffffff
	.align		4
        /*0008*/ 	.word	0x00000000
	.align		4
        /*000c*/ 	.word	0xfffffffe
	.align		4
        /*0010*/ 	.word	0x00000000
	.align		4
        /*0014*/ 	.word	0xfffffffd
	.align		4
        /*0018*/ 	.word	0x00000000
	.align		4
        /*001c*/ 	.word	0xfffffffc


//--------------------- .text._Z3addPKiS0_Pi      --------------------------
	.section	.text._Z3addPKiS0_Pi,"ax",@progbits
	.align	128
        .global         _Z3addPKiS0_Pi
        .type           _Z3addPKiS0_Pi,@function
        .size           _Z3addPKiS0_Pi,(.L_x_1 - _Z3addPKiS0_Pi)
        .other          _Z3addPKiS0_Pi,@"STO_CUDA_ENTRY STV_DEFAULT"
_Z3addPKiS0_Pi:
.text._Z3addPKiS0_Pi:
[----:B------:R-:W-:Y:S01]  /*0000*/  LDC R1, c[0x0][0x37c] ;  /* 0x0000df00ff017b82 */ /* 0x000fe20000000800 */
[----:B------:R-:W0:Y:S07]  /*0010*/  S2R R9, SR_TID.X ;  /* 0x0000000000097919 */ /* 0x000e2e0000002100 */
[----:B------:R-:W0:Y:S08]  /*0020*/  S2UR UR4, SR_CTAID.X ;  /* 0x00000000000479c3 */ /* 0x000e300000002500 */
[----:B------:R-:W0:Y:S02]  /*0030*/  LDC R0, c[0x0][0x360] ;  /* 0x0000d800ff007b82 */ /* 0x000e240000000800 */
[----:B0-----:R-:W-:-:S05]  /*0040*/  IMAD R9, R0, UR4, R9 ;  /* 0x0000000400097c24 */ /* 0x001fca000f8e0209 */
[----:B------:R-:W-:-:S13]  /*0050*/  ISETP.GT.AND P0, PT, R9, 0x83ff, PT ;  /* 0x000083ff0900780c */ /* 0x000fda0003f04270 */
[----:B------:R-:W-:Y:S05]  /*0060*/  @P0 EXIT ;  /* 0x000000000000094d */ /* 0x000fea0003800000 */
[----:B------:R-:W0:Y:S01]  /*0070*/  LDC.64 R2, c[0x0][0x380] ;  /* 0x0000e000ff027b82 */ /* 0x000e220000000a00 */
[----:B------:R-:W1:Y:S07]  /*0080*/  LDCU.64 UR4, c[0x0][0x358] ;  /* 0x00006b00ff0477ac */ /* 0x000e6e0008000a00 */
[----:B------:R-:W2:Y:S08]  /*0090*/  LDC.64 R4, c[0x0][0x388] ;  /* 0x0000e200ff047b82 */ /* 0x000eb00000000a00 */
[----:B------:R-:W3:Y:S01]  /*00a0*/  LDC.64 R6, c[0x0][0x390] ;  /* 0x0000e400ff067b82 */ /* 0x000ee20000000a00 */
[----:B0-----:R-:W-:-:S06]  /*00b0*/  IMAD.WIDE R2, R9, 0x4, R2 ;  /* 0x0000000409027825 */ /* 0x001fcc00078e0202 */
[----:B-1----:R-:W4:Y:S01]  /*00c0*/  LDG.E R2, desc[UR4][R2.64] ;  /* 0x0000000402027981 */ /* 0x002f22000c1e1900 */
[----:B--2---:R-:W-:-:S06]  /*00d0*/  IMAD.WIDE R4, R9, 0x4, R4 ;  /* 0x0000000409047825 */ /* 0x004fcc00078e0204 */
[----:B------:R-:W4:Y:S01]  /*00e0*/  LDG.E R5, desc[UR4][R4.64] ;  /* 0x0000000404057981 */ /* 0x000f22000c1e1900 */
[----:B---3--:R-:W-:Y:S01]  /*00f0*/  IMAD.WIDE R6, R9, 0x4, R6 ;  /* 0x0000000409067825 */ /* 0x008fe200078e0206 */
[----:B----4-:R-:W-:-:S05]  /*0100*/  IADD3 R9, PT, PT, R2, R5, RZ ;  /* 0x0000000502097210 */ /* 0x010fca0007ffe0ff */
[----:B------:R-:W-:Y:S01]  /*0110*/  STG.E desc[UR4][R6.64], R9 ;  /* 0x0000000906007986 */ /* 0x000fe2000c101904 */
[----:B------:R-:W-:Y:S05]  /*0120*/  EXIT ;  /* 0x000000000000794d */ /* 0x000fea0003800000 */
.L_x_0:
[----:B------:R-:W-:-:S00]  /*0130*/  BRA `(.L_x_0) ;  /* 0xfffffffc00fc7947 */ /* 0x000fc0000383ffff */
[----:B------:R-:W-:-:S00]  /*0140*/  NOP ;  /* 0x0000000000007918 */ /* 0x000fc00000000000 */
        /* <DEDUP_REMOVED lines=11> */
.L_x_1:


//--------------------- .nv.shared.reserved.0     --------------------------
	.section	.nv.shared.reserved.0,"aw",@nobits
	.weak		__nv_reservedSMEM_offset_0_alias
	.size		__nv_reservedSMEM_offset_0_alias, 0, 64
	.other		__nv_reservedSMEM_offset_0_alias,@"STO_CUDA_RESERVED_SHARED STV_DEFAULT"
__nv_reservedSMEM_offset_0_alias:
	.zero		0
	.zero		64


//--------------------- .nv.constant0._Z3addPKiS0_Pi --------------------------
	.section	.nv.constant0._Z3addPKiS0_Pi,"a",@progbits
	.sectionflags	@""
	.align	4
.nv.constant0._Z3addPKiS0_Pi:
	.zero		920


//--------------------- SYMBOLS --------------------------

	.type		.nv.reservedSmem.offset0,@object
	.size		.nv.reservedSmem.offset0,0x4
